	.headerflags	@"EF_CUDA_TEXMODE_UNIFIED EF_CUDA_64BIT_ADDRESS EF_CUDA_ACCELERATORS EF_CUDA_SM90 EF_CUDA_VIRTUAL_SM(EF_CUDA_SM90)"
	.elftype	@"ET_EXEC"


//--------------------- .nv.info                  --------------------------
	.section	.nv.info,"",@"SHT_CUDA_INFO"
	.align	4


	//----- nvinfo : EIATTR_REGCOUNT
	.align		4
        /*0000*/ 	.byte	0x04, 0x2f
        /*0002*/ 	.short	(.L_1 - .L_0)
	.align		4
.L_0:
        /*0004*/ 	.word	index@(triton_poi_fused_convolution_leaky_relu_2)
        /*0008*/ 	.word	0x0000000c


	//----- nvinfo : EIATTR_MIN_STACK_SIZE
	.align		4
.L_1:
        /*000c*/ 	.byte	0x04, 0x12
        /*000e*/ 	.short	(.L_3 - .L_2)
	.align		4
.L_2:
        /*0010*/ 	.word	index@(triton_poi_fused_convolution_leaky_relu_2)
        /*0014*/ 	.word	0x00000000


	//----- nvinfo : EIATTR_FRAME_SIZE
	.align		4
.L_3:
        /*0018*/ 	.byte	0x04, 0x11
        /*001a*/ 	.short	(.L_5 - .L_4)
	.align		4
.L_4:
        /*001c*/ 	.word	index@(triton_poi_fused_convolution_leaky_relu_2)
        /*0020*/ 	.word	0x00000000


	//----- nvinfo : EIATTR_MIN_STACK_SIZE
	.align		4
.L_5:
        /*0024*/ 	.byte	0x04, 0x12
        /*0026*/ 	.short	(.L_7 - .L_6)
	.align		4
.L_6:
        /*0028*/ 	.word	index@(triton_poi_fused_convolution_leaky_relu_2)
        /*002c*/ 	.word	0x00000000
.L_7:


//--------------------- .nv.info.triton_poi_fused_convolution_leaky_relu_2 --------------------------
	.section	.nv.info.triton_poi_fused_convolution_leaky_relu_2,"",@"SHT_CUDA_INFO"
	.sectionflags	@""
	.align	4


	//----- nvinfo : EIATTR_CUDA_API_VERSION
	.align		4
        /*0000*/ 	.byte	0x04, 0x37
        /*0002*/ 	.short	(.L_9 - .L_8)
.L_8:
        /*0004*/ 	.word	0x0000007c


	//----- nvinfo : EIATTR_KPARAM_INFO
	.align		4
.L_9:
        /*0008*/ 	.byte	0x04, 0x17
        /*000a*/ 	.short	(.L_11 - .L_10)
.L_10:
        /*000c*/ 	.word	0x00000000
        /*0010*/ 	.short	0x0002
        /*0012*/ 	.short	0x0010
        /*0014*/ 	.byte	0x00, 0xf0, 0x11, 0x00


	//----- nvinfo : EIATTR_KPARAM_INFO
	.align		4
.L_11:
        /*0018*/ 	.byte	0x04, 0x17
        /*001a*/ 	.short	(.L_13 - .L_12)
.L_12:
        /*001c*/ 	.word	0x00000000
        /*0020*/ 	.short	0x0001
        /*0022*/ 	.short	0x0008
        /*0024*/ 	.byte	0x00, 0xf4, 0x21, 0x00


	//----- nvinfo : EIATTR_KPARAM_INFO
	.align		4
.L_13:
        /*0028*/ 	.byte	0x04, 0x17
        /*002a*/ 	.short	(.L_15 - .L_14)
.L_14:
        /*002c*/ 	.word	0x00000000
        /*0030*/ 	.short	0x0000
        /*0032*/ 	.short	0x0000
        /*0034*/ 	.byte	0x00, 0xf4, 0x21, 0x00


	//----- nvinfo : EIATTR_SPARSE_MMA_MASK
	.align		4
.L_15:
        /*0038*/ 	.byte	0x03, 0x50
        /*003a*/ 	.short	0x0000


	//----- nvinfo : EIATTR_MAXREG_COUNT
	.align		4
        /*003c*/ 	.byte	0x03, 0x1b
        /*003e*/ 	.short	0x00ff


	//----- nvinfo : EIATTR_EXIT_INSTR_OFFSETS
	.align		4
        /*0040*/ 	.byte	0x04, 0x1c
        /*0042*/ 	.short	(.L_17 - .L_16)


	//   ....[0]....
.L_16:
        /*0044*/ 	.word	0x00000200


	//   ....[1]....
        /*0048*/ 	.word	0x00000220


	//----- nvinfo : EIATTR_REQNTID
	.align		4
.L_17:
        /*004c*/ 	.byte	0x04, 0x10
        /*004e*/ 	.short	(.L_19 - .L_18)
.L_18:
        /*0050*/ 	.word	0x00000080
        /*0054*/ 	.word	0x00000001
        /*0058*/ 	.word	0x00000001


	//----- nvinfo : EIATTR_CBANK_PARAM_SIZE
	.align		4
.L_19:
        /*005c*/ 	.byte	0x03, 0x19
        /*005e*/ 	.short	0x0014


	//----- nvinfo : EIATTR_PARAM_CBANK
	.align		4
        /*0060*/ 	.byte	0x04, 0x0a
        /*0062*/ 	.short	(.L_21 - .L_20)
	.align		4
.L_20:
        /*0064*/ 	.word	index@(.nv.constant0.triton_poi_fused_convolution_leaky_relu_2)
        /*0068*/ 	.short	0x0210
        /*006a*/ 	.short	0x0014


	//----- nvinfo : EIATTR_SW_WAR
	.align		4
.L_21:
        /*006c*/ 	.byte	0x04, 0x36
        /*006e*/ 	.short	(.L_23 - .L_22)
.L_22:
        /*0070*/ 	.word	0x00000008
.L_23:


//--------------------- .nv.callgraph             --------------------------
	.section	.nv.callgraph,"",@"SHT_CUDA_CALLGRAPH"
	.align	4
	.sectionentsize	8
	.align		4
        /*0000*/ 	.word	0x00000000
	.align		4
        /*0004*/ 	.word	0xffffffff
	.align		4
        /*0008*/ 	.word	0x00000000
	.align		4
        /*000c*/ 	.word	0xfffffffe
	.align		4
        /*0010*/ 	.word	0x00000000
	.align		4
        /*0014*/ 	.word	0xfffffffd
	.align		4
        /*0018*/ 	.word	0x00000000
	.align		4
        /*001c*/ 	.word	0xfffffffc


//--------------------- .text.triton_poi_fused_convolution_leaky_relu_2 --------------------------
	.section	.text.triton_poi_fused_convolution_leaky_relu_2,"ax",@progbits
	.align	128
        .global         triton_poi_fused_convolution_leaky_relu_2
        .type           triton_poi_fused_convolution_leaky_relu_2,@function
        .size           triton_poi_fused_convolution_leaky_relu_2,(.L_x_1 - triton_poi_fused_convolution_leaky_relu_2)
        .other          triton_poi_fused_convolution_leaky_relu_2,@"STO_CUDA_ENTRY STV_DEFAULT"
triton_poi_fused_convolution_leaky_relu_2:
.text.triton_poi_fused_convolution_leaky_relu_2:
[----:B------:R-:W0:Y:S02]  /*0000*/  LDC R1, c[0x0][0x28] ;  /* 0x00000a00ff017b82 */ /* 0x000e240000000800 */
[----:B------:R-:W1:Y:S01]  /*0010*/  S2R R0, SR_TID.X ;  /* 0x0000000000007919 */ /* 0x000e620000002100 */
[----:B------:R-:W2:Y:S01]  /*0020*/  LDC.64 R2, c[0x0][0x210] ;  /* 0x00008400ff027b82 */ /* 0x000ea20000000a00 */
[----:B------:R-:W-:Y:S01]  /*0030*/  ULDC.64 UR4, c[0x0][0x208] ;  /* 0x0000820000047ab9 */ /* 0x000fe20000000a00 */
[----:B------:R-:W3:Y:S06]  /*0040*/  S2R R7, SR_CTAID.X ;  /* 0x0000000000077919 */ /* 0x000eec0000002500 */
[----:B------:R-:W4:Y:S01]  /*0050*/  LDC.64 R4, c[0x0][0x218] ;  /* 0x00008600ff047b82 */ /* 0x000f220000000a00 */
[----:B-1----:R-:W-:Y:S01]  /*0060*/  IMAD.SHL.U32 R0, R0, 0x2, RZ ;  /* 0x0000000200007824 */ /* 0x002fe200078e00ff */
[----:B---3--:R-:W-:-:S04]  /*0070*/  SHF.R.S32.HI R6, RZ, 0x17, R7 ;  /* 0x00000017ff067819 */ /* 0x008fc80000011407 */
[----:B------:R-:W-:Y:S02]  /*0080*/  LOP3.LUT R0, R0, 0xfe, RZ, 0xc0, !PT ;  /* 0x000000fe00007812 */ /* 0x000fe400078ec0ff */
[----:B------:R-:W-:-:S03]  /*0090*/  SGXT R6, R6, 0x1 ;  /* 0x000000010606781a */ /* 0x000fc60000000200 */
[----:B------:R-:W-:-:S04]  /*00a0*/  IMAD R7, R7, 0x100, R0 ;  /* 0x0000010007077824 */ /* 0x000fc800078e0200 */
[C---:B--2---:R-:W-:Y:S01]  /*00b0*/  IMAD.WIDE R2, R7.reuse, 0x4, R2 ;  /* 0x0000000407027825 */ /* 0x044fe200078e0202 */
[----:B------:R-:W-:Y:S02]  /*00c0*/  LEA.HI R6, R6, R7, RZ, 0x2 ;  /* 0x0000000706067211 */ /* 0x000fe400078f10ff */
[----:B------:R-:W-:Y:S02]  /*00d0*/  ISETP.GE.AND P2, PT, R7, 0x200, PT ;  /* 0x000002000700780c */ /* 0x000fe40003f46270 */
[--C-:B------:R-:W-:Y:S02]  /*00e0*/  SHF.R.S32.HI R0, RZ, 0x2, R6.reuse ;  /* 0x00000002ff007819 */ /* 0x100fe40000011406 */
[----:B------:R-:W-:Y:S02]  /*00f0*/  SHF.R.S32.HI R9, RZ, 0x1f, R6 ;  /* 0x0000001fff097819 */ /* 0x000fe40000011406 */
[----:B------:R-:W-:Y:S02]  /*0100*/  CS2R R6, SRZ ;  /* 0x0000000000067805 */ /* 0x000fe4000001ff00 */
[----:B------:R-:W-:-:S04]  /*0110*/  LEA.HI R9, R9, R0, RZ, 0x5 ;  /* 0x0000000009097211 */ /* 0x000fc800078f28ff */
[----:B------:R-:W-:Y:S01]  /*0120*/  LOP3.LUT R9, R9, 0xffffffe0, RZ, 0xc0, !PT ;  /* 0xffffffe009097812 */ /* 0x000fe200078ec0ff */
[----:B------:R-:W2:Y:S04]  /*0130*/  @!P2 LDG.E.64 R6, desc[UR4][R2.64] ;  /* 0x000000040206a981 */ /* 0x000ea8000c1e1b00 */
[----:B------:R-:W-:Y:S02]  /*0140*/  IMAD.IADD R9, R0, 0x1, -R9 ;  /* 0x0000000100097824 */ /* 0x000fe400078e0a09 */
[----:B------:R-:W-:Y:S02]  /*0150*/  IMAD.MOV.U32 R0, RZ, RZ, RZ ;  /* 0x000000ffff007224 */ /* 0x000fe400078e00ff */
[----:B----4-:R-:W-:-:S04]  /*0160*/  IMAD.WIDE R4, R9, 0x4, R4 ;  /* 0x0000000409047825 */ /* 0x010fc800078e0204 */
[----:B------:R-:W-:Y:S01]  /*0170*/  IMAD.MOV.U32 R9, RZ, RZ, RZ ;  /* 0x000000ffff097224 */ /* 0x000fe200078e00ff */
[----:B------:R-:W2:Y:S05]  /*0180*/  @!P2 LDG.E.EL R0, desc[UR4][R4.64] ;  /* 0x000000040400a981 */ /* 0x000eaa000c2e1900 */
[----:B------:R-:W3:Y:S01]  /*0190*/  @!P2 LDG.E.EL R9, desc[UR4][R4.64] ;  /* 0x000000040409a981 */ /* 0x000ee2000c2e1900 */
[----:B--2---:R-:W-:Y:S02]  /*01a0*/  FSETP.GT.AND P1, PT, R7, -R0, PT ;  /* 0x800000000700720b */ /* 0x004fe40003f24000 */
[----:B---3--:R-:W-:Y:S01]  /*01b0*/  FSETP.GT.AND P0, PT, R6, -R9, PT ;  /* 0x800000090600720b */ /* 0x008fe20003f04000 */
[----:B------:R-:W-:Y:S01]  /*01c0*/  FADD R6, R9, R6 ;  /* 0x0000000609067221 */ /* 0x000fe20000000000 */
[----:B------:R-:W-:-:S09]  /*01d0*/  FADD R7, R0, R7 ;  /* 0x0000000700077221 */ /* 0x000fd20000000000 */
[----:B------:R-:W-:Y:S02]  /*01e0*/  @!P1 FMUL R7, R7, 0.10000000149011611938 ;  /* 0x3dcccccd07079820 */ /* 0x000fe40000400000 */
[----:B------:R-:W-:Y:S01]  /*01f0*/  @!P0 FMUL R6, R6, 0.10000000149011611938 ;  /* 0x3dcccccd06068820 */ /* 0x000fe20000400000 */
[----:B------:R-:W-:Y:S06]  /*0200*/  @P2 EXIT ;  /* 0x000000000000294d */ /* 0x000fec0003800000 */
[----:B------:R-:W-:Y:S01]  /*0210*/  STG.E.64 desc[UR4][R2.64], R6 ;  /* 0x0000000602007986 */ /* 0x000fe2000c101b04 */
[----:B------:R-:W-:Y:S05]  /*0220*/  EXIT ;  /* 0x000000000000794d */ /* 0x000fea0003800000 */
.L_x_0:
[----:B------:R-:W-:-:S00]  /*0230*/  BRA `(.L_x_0) ;  /* 0xfffffffc00fc7947 */ /* 0x000fc0000383ffff */
[----:B------:R-:W-:-:S00]  /*0240*/  NOP ;  /* 0x0000000000007918 */ /* 0x000fc00000000000 */
        /* <DEDUP_REMOVED lines=11> */
.L_x_1:


//--------------------- .nv.constant0.triton_poi_fused_convolution_leaky_relu_2 --------------------------
	.section	.nv.constant0.triton_poi_fused_convolution_leaky_relu_2,"a",@progbits
	.sectionflags	@""
	.align	4
.nv.constant0.triton_poi_fused_convolution_leaky_relu_2:
	.zero		548
